//
// Generated by NVIDIA NVVM Compiler
//
// Compiler Build ID: CL-36424714
// Cuda compilation tools, release 13.0, V13.0.88
// Based on NVVM 20.0.0
//

.version 9.0
.target sm_100
.address_size 64

	// .globl	_Z16histogram_kernelPjS_jj
// _ZZ16histogram_kernelPjS_jjE9localBins has been demoted

.visible .entry _Z16histogram_kernelPjS_jj(
	.param .u64 .ptr .align 1 _Z16histogram_kernelPjS_jj_param_0,
	.param .u64 .ptr .align 1 _Z16histogram_kernelPjS_jj_param_1,
	.param .u32 _Z16histogram_kernelPjS_jj_param_2,
	.param .u32 _Z16histogram_kernelPjS_jj_param_3
)
{
	.reg .pred 	%p<4>;
	.reg .b32 	%r<15>;
	.reg .b64 	%rd<9>;
	// demoted variable
	.shared .align 4 .b8 _ZZ16histogram_kernelPjS_jjE9localBins[16384];
	ld.param.u64 	%rd1, [_Z16histogram_kernelPjS_jj_param_0];
	ld.param.u64 	%rd2, [_Z16histogram_kernelPjS_jj_param_1];
	ld.param.u32 	%r4, [_Z16histogram_kernelPjS_jj_param_2];
	ld.param.u32 	%r5, [_Z16histogram_kernelPjS_jj_param_3];
	mov.u32 	%r6, %ctaid.x;
	mov.u32 	%r7, %ntid.x;
	mov.u32 	%r8, %tid.x;
	mad.lo.s32 	%r1, %r6, %r7, %r8;
	setp.ge.u32 	%p1, %r8, %r5;
	shl.b32 	%r9, %r8, 2;
	mov.u32 	%r10, _ZZ16histogram_kernelPjS_jjE9localBins;
	add.s32 	%r2, %r10, %r9;
	@%p1 bra 	$L__BB0_2;
	mov.b32 	%r11, 0;
	st.shared.u32 	[%r2], %r11;
$L__BB0_2:
	bar.sync 	0;
	setp.ge.u32 	%p2, %r1, %r4;
	@%p2 bra 	$L__BB0_4;
	atom.shared.add.u32 	%r12, [%r2], 1;
$L__BB0_4:
	ld.shared.u32 	%r3, [%r2];
	setp.ge.u32 	%p3, %r3, %r5;
	@%p3 bra 	$L__BB0_6;
	cvta.to.global.u64 	%rd3, %rd1;
	mul.wide.s32 	%rd4, %r1, 4;
	add.s64 	%rd5, %rd3, %rd4;
	ld.global.u32 	%r13, [%rd5];
	cvta.to.global.u64 	%rd6, %rd2;
	mul.wide.u32 	%rd7, %r13, 4;
	add.s64 	%rd8, %rd6, %rd7;
	atom.global.add.u32 	%r14, [%rd8], %r3;
$L__BB0_6:
	ret;

}
	// .globl	_Z14convert_kernelPjj
.visible .entry _Z14convert_kernelPjj(
	.param .u64 .ptr .align 1 _Z14convert_kernelPjj_param_0,
	.param .u32 _Z14convert_kernelPjj_param_1
)
{
	.reg .pred 	%p<3>;
	.reg .b32 	%r<8>;
	.reg .b64 	%rd<5>;

	ld.param.u64 	%rd2, [_Z14convert_kernelPjj_param_0];
	ld.param.u32 	%r2, [_Z14convert_kernelPjj_param_1];
	mov.u32 	%r3, %ctaid.x;
	mov.u32 	%r4, %ntid.x;
	mov.u32 	%r5, %tid.x;
	mad.lo.s32 	%r1, %r3, %r4, %r5;
	setp.ge.u32 	%p1, %r1, %r2;
	@%p1 bra 	$L__BB1_3;
	cvta.to.global.u64 	%rd3, %rd2;
	mul.wide.s32 	%rd4, %r1, 4;
	add.s64 	%rd1, %rd3, %rd4;
	ld.global.u32 	%r6, [%rd1];
	setp.lt.u32 	%p2, %r6, 128;
	@%p2 bra 	$L__BB1_3;
	mov.b32 	%r7, 127;
	st.global.u32 	[%rd1], %r7;
$L__BB1_3:
	ret;

}


// ===== COMPILED SASS (sm_100) =====

	.target	sm_100

	.elftype	@"ET_EXEC"


//--------------------- .note.nv.tkinfo           --------------------------
	.section	.note.nv.tkinfo,"",@"SHT_NOTE"
	.sectionflags	@"SHF_NOTE_NV_TKINFO"
	.tkinfo
        /*0018*/ 	.word	0x00000002
        /*0030*/ 	.string	""
        /*0030*/ 	.string	"ptxas"
        /*0030*/ 	.string	"Cuda compilation tools, release 13.0, V13.0.88"
        /*0030*/ 	.string	"Build cuda_13.0.r13.0/compiler.36424714_0"
        /*0030*/ 	.string	"-arch sm_100 -m 64 "



//--------------------- .note.nv.cuinfo           --------------------------
	.section	.note.nv.cuinfo,"",@"SHT_NOTE"
	.sectionflags	@"SHF_NOTE_NV_CUINFO"
        /*0018*/ 	.short	0x0002
        /*001a*/ 	.short	0x0064
        /*001c*/ 	.short	0x0082
	.zero		2


//--------------------- .nv.info                  --------------------------
	.section	.nv.info,"",@"SHT_CUDA_INFO"
	.align	4


	//----- nvinfo : EIATTR_REGCOUNT
	.align		4
        /*0000*/ 	.byte	0x04, 0x2f
        /*0002*/ 	.short	(.L_1 - .L_0)
	.align		4
.L_0:
        /*0004*/ 	.word	index@(_Z16histogram_kernelPjS_jj)
        /*0008*/ 	.word	0x0000000a


	//----- nvinfo : EIATTR_FRAME_SIZE
	.align		4
.L_1:
        /*000c*/ 	.byte	0x04, 0x11
        /*000e*/ 	.short	(.L_3 - .L_2)
	.align		4
.L_2:
        /*0010*/ 	.word	index@(_Z16histogram_kernelPjS_jj)
        /*0014*/ 	.word	0x00000000


	//----- nvinfo : EIATTR_REGCOUNT
	.align		4
.L_3:
        /*0018*/ 	.byte	0x04, 0x2f
        /*001a*/ 	.short	(.L_5 - .L_4)
	.align		4
.L_4:
        /*001c*/ 	.word	index@(_Z14convert_kernelPjj)
        /*0020*/ 	.word	0x00000008


	//----- nvinfo : EIATTR_FRAME_SIZE
	.align		4
.L_5:
        /*0024*/ 	.byte	0x04, 0x11
        /*0026*/ 	.short	(.L_7 - .L_6)
	.align		4
.L_6:
        /*0028*/ 	.word	index@(_Z14convert_kernelPjj)
        /*002c*/ 	.word	0x00000000


	//----- nvinfo : EIATTR_MIN_STACK_SIZE
	.align		4
.L_7:
        /*0030*/ 	.byte	0x04, 0x12
        /*0032*/ 	.short	(.L_9 - .L_8)
	.align		4
.L_8:
        /*0034*/ 	.word	index@(_Z14convert_kernelPjj)
        /*0038*/ 	.word	0x00000000


	//----- nvinfo : EIATTR_MIN_STACK_SIZE
	.align		4
.L_9:
        /*003c*/ 	.byte	0x04, 0x12
        /*003e*/ 	.short	(.L_11 - .L_10)
	.align		4
.L_10:
        /*0040*/ 	.word	index@(_Z16histogram_kernelPjS_jj)
        /*0044*/ 	.word	0x00000000
.L_11:


//--------------------- .nv.compat                --------------------------
	.section	.nv.compat,"",@"SHT_CUDA_COMPAT_INFO"
	.align	4
        /*0000*/ 	.byte	0x02, 0x09, 0x00, 0x00, 0x02, 0x02, 0x01, 0x00, 0x02, 0x05, 0x05, 0x00, 0x03, 0x07, 0x01, 0x01
        /*0010*/ 	.byte	0x02, 0x03, 0x00, 0x00, 0x02, 0x06, 0x01, 0x00, 0x04, 0x0b, 0x08, 0x00, 0x09, 0x00, 0x00, 0x00
        /*0020*/ 	.byte	0x00, 0x00, 0x00, 0x00


//--------------------- .nv.info._Z14convert_kernelPjj --------------------------
	.section	.nv.info._Z14convert_kernelPjj,"",@"SHT_CUDA_INFO"
	.sectionflags	@""
	.align	4


	//----- nvinfo : EIATTR_CUDA_API_VERSION
	.align		4
        /*0000*/ 	.byte	0x04, 0x37
        /*0002*/ 	.short	(.L_13 - .L_12)
.L_12:
        /*0004*/ 	.word	0x00000082


	//----- nvinfo : EIATTR_KPARAM_INFO
	.align		4
.L_13:
        /*0008*/ 	.byte	0x04, 0x17
        /*000a*/ 	.short	(.L_15 - .L_14)
.L_14:
        /*000c*/ 	.word	0x00000000
        /*0010*/ 	.short	0x0001
        /*0012*/ 	.short	0x0008
        /*0014*/ 	.byte	0x00, 0xf0, 0x11, 0x00


	//----- nvinfo : EIATTR_KPARAM_INFO
	.align		4
.L_15:
        /*0018*/ 	.byte	0x04, 0x17
        /*001a*/ 	.short	(.L_17 - .L_16)
.L_16:
        /*001c*/ 	.word	0x00000000
        /*0020*/ 	.short	0x0000
        /*0022*/ 	.short	0x0000
        /*0024*/ 	.byte	0x00, 0xf5, 0x21, 0x00


	//----- nvinfo : EIATTR_SPARSE_MMA_MASK
	.align		4
.L_17:
        /*0028*/ 	.byte	0x03, 0x50
        /*002a*/ 	.short	0x0000


	//----- nvinfo : EIATTR_MAXREG_COUNT
	.align		4
        /*002c*/ 	.byte	0x03, 0x1b
        /*002e*/ 	.short	0x00ff


	//----- nvinfo : EIATTR_MERCURY_ISA_VERSION
	.align		4
        /*0030*/ 	.byte	0x03, 0x5f
        /*0032*/ 	.short	0x0101


	//----- nvinfo : EIATTR_VRC_CTA_INIT_COUNT
	.align		4
        /*0034*/ 	.byte	0x02, 0x4a
	.zero		1
	.zero		1


	//----- nvinfo : EIATTR_EXIT_INSTR_OFFSETS
	.align		4
        /*0038*/ 	.byte	0x04, 0x1c
        /*003a*/ 	.short	(.L_19 - .L_18)


	//   ....[0]....
.L_18:
        /*003c*/ 	.word	0x00000070


	//   ....[1]....
        /*0040*/ 	.word	0x000000d0


	//   ....[2]....
        /*0044*/ 	.word	0x00000100


	//----- nvinfo : EIATTR_CBANK_PARAM_SIZE
	.align		4
.L_19:
        /*0048*/ 	.byte	0x03, 0x19
        /*004a*/ 	.short	0x000c


	//----- nvinfo : EIATTR_PARAM_CBANK
	.align		4
        /*004c*/ 	.byte	0x04, 0x0a
        /*004e*/ 	.short	(.L_21 - .L_20)
	.align		4
.L_20:
        /*0050*/ 	.word	index@(.nv.constant0._Z14convert_kernelPjj)
        /*0054*/ 	.short	0x0380
        /*0056*/ 	.short	0x000c


	//----- nvinfo : EIATTR_SW_WAR
	.align		4
.L_21:
        /*0058*/ 	.byte	0x04, 0x36
        /*005a*/ 	.short	(.L_23 - .L_22)
.L_22:
        /*005c*/ 	.word	0x00000008
.L_23:


//--------------------- .nv.info._Z16histogram_kernelPjS_jj --------------------------
	.section	.nv.info._Z16histogram_kernelPjS_jj,"",@"SHT_CUDA_INFO"
	.sectionflags	@""
	.align	4


	//----- nvinfo : EIATTR_CUDA_API_VERSION
	.align		4
        /*0000*/ 	.byte	0x04, 0x37
        /*0002*/ 	.short	(.L_25 - .L_24)
.L_24:
        /*0004*/ 	.word	0x00000082


	//----- nvinfo : EIATTR_KPARAM_INFO
	.align		4
.L_25:
        /*0008*/ 	.byte	0x04, 0x17
        /*000a*/ 	.short	(.L_27 - .L_26)
.L_26:
        /*000c*/ 	.word	0x00000000
        /*0010*/ 	.short	0x0003
        /*0012*/ 	.short	0x0014
        /*0014*/ 	.byte	0x00, 0xf0, 0x11, 0x00


	//----- nvinfo : EIATTR_KPARAM_INFO
	.align		4
.L_27:
        /*0018*/ 	.byte	0x04, 0x17
        /*001a*/ 	.short	(.L_29 - .L_28)
.L_28:
        /*001c*/ 	.word	0x00000000
        /*0020*/ 	.short	0x0002
        /*0022*/ 	.short	0x0010
        /*0024*/ 	.byte	0x00, 0xf0, 0x11, 0x00


	//----- nvinfo : EIATTR_KPARAM_INFO
	.align		4
.L_29:
        /*0028*/ 	.byte	0x04, 0x17
        /*002a*/ 	.short	(.L_31 - .L_30)
.L_30:
        /*002c*/ 	.word	0x00000000
        /*0030*/ 	.short	0x0001
        /*0032*/ 	.short	0x0008
        /*0034*/ 	.byte	0x00, 0xf5, 0x21, 0x00


	//----- nvinfo : EIATTR_KPARAM_INFO
	.align		4
.L_31:
        /*0038*/ 	.byte	0x04, 0x17
        /*003a*/ 	.short	(.L_33 - .L_32)
.L_32:
        /*003c*/ 	.word	0x00000000
        /*0040*/ 	.short	0x0000
        /*0042*/ 	.short	0x0000
        /*0044*/ 	.byte	0x00, 0xf5, 0x21, 0x00


	//----- nvinfo : EIATTR_SPARSE_MMA_MASK
	.align		4
.L_33:
        /*0048*/ 	.byte	0x03, 0x50
        /*004a*/ 	.short	0x0000


	//----- nvinfo : EIATTR_MAXREG_COUNT
	.align		4
        /*004c*/ 	.byte	0x03, 0x1b
        /*004e*/ 	.short	0x00ff


	//----- nvinfo : EIATTR_NUM_BARRIERS
	.align		4
        /*0050*/ 	.byte	0x02, 0x4c
        /*0052*/ 	.byte	0x01
	.zero		1


	//----- nvinfo : EIATTR_MERCURY_ISA_VERSION
	.align		4
        /*0054*/ 	.byte	0x03, 0x5f
        /*0056*/ 	.short	0x0101


	//----- nvinfo : EIATTR_VRC_CTA_INIT_COUNT
	.align		4
        /*0058*/ 	.byte	0x02, 0x4a
	.zero		1
	.zero		1


	//----- nvinfo : EIATTR_EXIT_INSTR_OFFSETS
	.align		4
        /*005c*/ 	.byte	0x04, 0x1c
        /*005e*/ 	.short	(.L_35 - .L_34)


	//   ....[0]....
.L_34:
        /*0060*/ 	.word	0x00000150


	//   ....[1]....
        /*0064*/ 	.word	0x000001d0


	//----- nvinfo : EIATTR_CRS_STACK_SIZE
	.align		4
.L_35:
        /*0068*/ 	.byte	0x04, 0x1e
        /*006a*/ 	.short	(.L_37 - .L_36)
.L_36:
        /*006c*/ 	.word	0x00000000


	//----- nvinfo : EIATTR_CBANK_PARAM_SIZE
	.align		4
.L_37:
        /*0070*/ 	.byte	0x03, 0x19
        /*0072*/ 	.short	0x0018


	//----- nvinfo : EIATTR_PARAM_CBANK
	.align		4
        /*0074*/ 	.byte	0x04, 0x0a
        /*0076*/ 	.short	(.L_39 - .L_38)
	.align		4
.L_38:
        /*0078*/ 	.word	index@(.nv.constant0._Z16histogram_kernelPjS_jj)
        /*007c*/ 	.short	0x0380
        /*007e*/ 	.short	0x0018


	//----- nvinfo : EIATTR_SW_WAR
	.align		4
.L_39:
        /*0080*/ 	.byte	0x04, 0x36
        /*0082*/ 	.short	(.L_41 - .L_40)
.L_40:
        /*0084*/ 	.word	0x00000008
.L_41:


//--------------------- .nv.callgraph             --------------------------
	.section	.nv.callgraph,"",@"SHT_CUDA_CALLGRAPH"
	.align	4
	.sectionentsize	8
	.align		4
        /*0000*/ 	.word	0x00000000
	.align		4
        /*0004*/ 	.word	0xffffffff
	.align		4
        /*0008*/ 	.word	0x00000000
	.align		4
        /*000c*/ 	.word	0xfffffffe
	.align		4
        /*0010*/ 	.word	0x00000000
	.align		4
        /*0014*/ 	.word	0xfffffffd
	.align		4
        /*0018*/ 	.word	0x00000000
	.align		4
        /*001c*/ 	.word	0xfffffffc


//--------------------- .text._Z14convert_kernelPjj --------------------------
	.section	.text._Z14convert_kernelPjj,"ax",@progbits
	.align	128
        .global         _Z14convert_kernelPjj
        .type           _Z14convert_kernelPjj,@function
        .size           _Z14convert_kernelPjj,(.L_x_4 - _Z14convert_kernelPjj)
        .other          _Z14convert_kernelPjj,@"STO_CUDA_ENTRY STV_DEFAULT"
_Z14convert_kernelPjj:
.text._Z14convert_kernelPjj:
[----:B------:R-:W-:Y:S01]  /*0000*/  LDC R1, c[0x0][0x37c] ;  /* 0x0000df00ff017b82 */ /* 0x000fe20000000800 */
[----:B------:R-:W0:Y:S07]  /*0010*/  S2R R0, SR_TID.X ;  /* 0x0000000000007919 */ /* 0x000e2e0000002100 */
[----:B------:R-:W0:Y:S01]  /*0020*/  S2UR UR4, SR_CTAID.X ;  /* 0x00000000000479c3 */ /* 0x000e220000002500 */
[----:B------:R-:W1:Y:S07]  /*0030*/  LDCU UR5, c[0x0][0x388] ;  /* 0x00007100ff0577ac */ /* 0x000e6e0008000800 */
[----:B------:R-:W0:Y:S02]  /*0040*/  LDC R5, c[0x0][0x360] ;  /* 0x0000d800ff057b82 */ /* 0x000e240000000800 */
[----:B0-----:R-:W-:-:S05]  /*0050*/  IMAD R5, R5, UR4, R0 ;  /* 0x0000000405057c24 */ /* 0x001fca000f8e0200 */
[----:B-1----:R-:W-:-:S13]  /*0060*/  ISETP.GE.U32.AND P0, PT, R5, UR5, PT ;  /* 0x0000000505007c0c */ /* 0x002fda000bf06070 */
[----:B------:R-:W-:Y:S05]  /*0070*/  @P0 EXIT ;  /* 0x000000000000094d */ /* 0x000fea0003800000 */
[----:B------:R-:W0:Y:S01]  /*0080*/  LDC.64 R2, c[0x0][0x380] ;  /* 0x0000e000ff027b82 */ /* 0x000e220000000a00 */
[----:B------:R-:W1:Y:S01]  /*0090*/  LDCU.64 UR4, c[0x0][0x358] ;  /* 0x00006b00ff0477ac */ /* 0x000e620008000a00 */
[----:B0-----:R-:W-:-:S05]  /*00a0*/  IMAD.WIDE R2, R5, 0x4, R2 ;  /* 0x0000000405027825 */ /* 0x001fca00078e0202 */
[----:B-1----:R-:W2:Y:S02]  /*00b0*/  LDG.E R0, desc[UR4][R2.64] ;  /* 0x0000000402007981 */ /* 0x002ea4000c1e1900 */
[----:B--2---:R-:W-:-:S13]  /*00c0*/  ISETP.GE.U32.AND P0, PT, R0, 0x80, PT ;  /* 0x000000800000780c */ /* 0x004fda0003f06070 */
[----:B------:R-:W-:Y:S05]  /*00d0*/  @!P0 EXIT ;  /* 0x000000000000894d */ /* 0x000fea0003800000 */
[----:B------:R-:W-:-:S05]  /*00e0*/  HFMA2 R5, -RZ, RZ, 0, 7.569789886474609375e-06 ;  /* 0x0000007fff057431 */ /* 0x000fca00000001ff */
[----:B------:R-:W-:Y:S01]  /*00f0*/  STG.E desc[UR4][R2.64], R5 ;  /* 0x0000000502007986 */ /* 0x000fe2000c101904 */
[----:B------:R-:W-:Y:S05]  /*0100*/  EXIT ;  /* 0x000000000000794d */ /* 0x000fea0003800000 */
.L_x_0:
[----:B------:R-:W-:-:S00]  /*0110*/  BRA `(.L_x_0) ;  /* 0xfffffffc00fc7947 */ /* 0x000fc0000383ffff */
[----:B------:R-:W-:-:S00]  /*0120*/  NOP ;  /* 0x0000000000007918 */ /* 0x000fc00000000000 */
        /* <DEDUP_REMOVED lines=13> */
.L_x_4:


//--------------------- .text._Z16histogram_kernelPjS_jj --------------------------
	.section	.text._Z16histogram_kernelPjS_jj,"ax",@progbits
	.align	128
        .global         _Z16histogram_kernelPjS_jj
        .type           _Z16histogram_kernelPjS_jj,@function
        .size           _Z16histogram_kernelPjS_jj,(.L_x_5 - _Z16histogram_kernelPjS_jj)
        .other          _Z16histogram_kernelPjS_jj,@"STO_CUDA_ENTRY STV_DEFAULT"
_Z16histogram_kernelPjS_jj:
.text._Z16histogram_kernelPjS_jj:
[----:B------:R-:W-:Y:S01]  /*0000*/  LDC R1, c[0x0][0x37c] ;  /* 0x0000df00ff017b82 */ /* 0x000fe20000000800 */
[----:B------:R-:W0:Y:S07]  /*0010*/  S2R R0, SR_TID.X ;  /* 0x0000000000007919 */ /* 0x000e2e0000002100 */
[----:B------:R-:W1:Y:S01]  /*0020*/  S2UR UR6, SR_CTAID.X ;  /* 0x00000000000679c3 */ /* 0x000e620000002500 */
[----:B------:R-:W0:Y:S01]  /*0030*/  LDCU UR7, c[0x0][0x394] ;  /* 0x00007280ff0777ac */ /* 0x000e220008000800 */
[----:B------:R-:W-:Y:S01]  /*0040*/  BSSY.RECONVERGENT B0, `(.L_x_1) ;  /* 0x000000e000007945 */ /* 0x000fe20003800200 */
[----:B------:R-:W2:Y:S05]  /*0050*/  LDCU UR8, c[0x0][0x390] ;  /* 0x00007200ff0877ac */ /* 0x000eaa0008000800 */
[----:B------:R-:W1:Y:S01]  /*0060*/  LDC R5, c[0x0][0x360] ;  /* 0x0000d800ff057b82 */ /* 0x000e620000000800 */
[----:B------:R-:W-:-:S07]  /*0070*/  UMOV UR4, 0x400 ;  /* 0x0000040000047882 */ /* 0x000fce0000000000 */
[----:B------:R-:W3:Y:S01]  /*0080*/  S2UR UR5, SR_CgaCtaId ;  /* 0x00000000000579c3 */ /* 0x000ee20000008800 */
[----:B0-----:R-:W-:Y:S01]  /*0090*/  ISETP.GE.U32.AND P0, PT, R0, UR7, PT ;  /* 0x0000000700007c0c */ /* 0x001fe2000bf06070 */
[----:B-1----:R-:W-:-:S05]  /*00a0*/  IMAD R5, R5, UR6, R0 ;  /* 0x0000000605057c24 */ /* 0x002fca000f8e0200 */
[----:B--2---:R-:W-:Y:S01]  /*00b0*/  ISETP.GE.U32.AND P1, PT, R5, UR8, PT ;  /* 0x0000000805007c0c */ /* 0x004fe2000bf26070 */
[----:B---3--:R-:W-:-:S06]  /*00c0*/  ULEA UR4, UR5, UR4, 0x18 ;  /* 0x0000000405047291 */ /* 0x008fcc000f8ec0ff */
[----:B------:R-:W-:-:S05]  /*00d0*/  LEA R0, R0, UR4, 0x2 ;  /* 0x0000000400007c11 */ /* 0x000fca000f8e10ff */
[----:B------:R0:W-:Y:S01]  /*00e0*/  @!P0 STS [R0], RZ ;  /* 0x000000ff00008388 */ /* 0x0001e20000000800 */
[----:B------:R-:W-:Y:S06]  /*00f0*/  BAR.SYNC.DEFER_BLOCKING 0x0 ;  /* 0x0000000000007b1d */ /* 0x000fec0000010000 */
[----:B------:R-:W-:Y:S05]  /*0100*/  @P1 BRA `(.L_x_2) ;  /* 0x0000000000041947 */ /* 0x000fea0003800000 */
[----:B------:R1:W-:Y:S02]  /*0110*/  ATOMS.POPC.INC.32 RZ, [R0+URZ] ;  /* 0x0000000000ff7f8c */ /* 0x0003e4000d8000ff */
.L_x_2:
[----:B------:R-:W-:Y:S05]  /*0120*/  BSYNC.RECONVERGENT B0 ;  /* 0x0000000000007941 */ /* 0x000fea0003800200 */
.L_x_1:
[----:B------:R-:W2:Y:S02]  /*0130*/  LDS R7, [R0] ;  /* 0x0000000000077984 */ /* 0x000ea40000000800 */
[----:B--2---:R-:W-:-:S13]  /*0140*/  ISETP.GE.U32.AND P0, PT, R7, UR7, PT ;  /* 0x0000000707007c0c */ /* 0x004fda000bf06070 */
[----:B------:R-:W-:Y:S05]  /*0150*/  @P0 EXIT ;  /* 0x000000000000094d */ /* 0x000fea0003800000 */
[----:B------:R-:W2:Y:S01]  /*0160*/  LDC.64 R2, c[0x0][0x380] ;  /* 0x0000e000ff027b82 */ /* 0x000ea20000000a00 */
[----:B------:R-:W3:Y:S01]  /*0170*/  LDCU.64 UR4, c[0x0][0x358] ;  /* 0x00006b00ff0477ac */ /* 0x000ee20008000a00 */
[----:B--2---:R-:W-:-:S06]  /*0180*/  IMAD.WIDE R2, R5, 0x4, R2 ;  /* 0x0000000405027825 */ /* 0x004fcc00078e0202 */
[----:B------:R-:W2:Y:S01]  /*0190*/  LDC.64 R4, c[0x0][0x388] ;  /* 0x0000e200ff047b82 */ /* 0x000ea20000000a00 */
[----:B---3--:R-:W2:Y:S02]  /*01a0*/  LDG.E R3, desc[UR4][R2.64] ;  /* 0x0000000402037981 */ /* 0x008ea4000c1e1900 */
[----:B--2---:R-:W-:-:S05]  /*01b0*/  IMAD.WIDE.U32 R4, R3, 0x4, R4 ;  /* 0x0000000403047825 */ /* 0x004fca00078e0004 */
[----:B------:R-:W-:Y:S01]  /*01c0*/  REDG.E.ADD.STRONG.GPU desc[UR4][R4.64], R7 ;  /* 0x000000070400798e */ /* 0x000fe2000c12e104 */
[----:B------:R-:W-:Y:S05]  /*01d0*/  EXIT ;  /* 0x000000000000794d */ /* 0x000fea0003800000 */
.L_x_3:
        /* <DEDUP_REMOVED lines=10> */
.L_x_5:


//--------------------- .nv.shared.reserved.0     --------------------------
	.section	.nv.shared.reserved.0,"aw",@nobits
	.weak		__nv_reservedSMEM_offset_0_alias
	.size		__nv_reservedSMEM_offset_0_alias, 0, 64
	.other		__nv_reservedSMEM_offset_0_alias,@"STO_CUDA_RESERVED_SHARED STV_DEFAULT"
__nv_reservedSMEM_offset_0_alias:
	.zero		0
	.zero		64


//--------------------- .nv.shared._Z16histogram_kernelPjS_jj --------------------------
	.section	.nv.shared._Z16histogram_kernelPjS_jj,"aw",@nobits
	.sectionflags	@""
	.align	4
.nv.shared._Z16histogram_kernelPjS_jj:
	.zero		17408


//--------------------- .nv.constant0._Z14convert_kernelPjj --------------------------
	.section	.nv.constant0._Z14convert_kernelPjj,"a",@progbits
	.sectionflags	@""
	.align	4
.nv.constant0._Z14convert_kernelPjj:
	.zero		908


//--------------------- .nv.constant0._Z16histogram_kernelPjS_jj --------------------------
	.section	.nv.constant0._Z16histogram_kernelPjS_jj,"a",@progbits
	.sectionflags	@""
	.align	4
.nv.constant0._Z16histogram_kernelPjS_jj:
	.zero		920


//--------------------- SYMBOLS --------------------------

	.type		.nv.reservedSmem.offset0,@object
	.size		.nv.reservedSmem.offset0,0x4
	.type		.nv.reservedSmem.cap,@object
	.size		.nv.reservedSmem.cap,0x4
